//
// Generated by NVIDIA NVVM Compiler
//
// Compiler Build ID: CL-36424714
// Cuda compilation tools, release 13.0, V13.0.88
// Based on NVVM 20.0.0
//

.version 9.0
.target sm_100
.address_size 64

	// .globl	_Z6kernelPfS_PiS0_

.visible .entry _Z6kernelPfS_PiS0_(
	.param .u64 .ptr .align 1 _Z6kernelPfS_PiS0__param_0,
	.param .u64 .ptr .align 1 _Z6kernelPfS_PiS0__param_1,
	.param .u64 .ptr .align 1 _Z6kernelPfS_PiS0__param_2,
	.param .u64 .ptr .align 1 _Z6kernelPfS_PiS0__param_3
)
{
	.reg .pred 	%p<5>;
	.reg .b32 	%r<20>;
	.reg .b32 	%f<25>;
	.reg .b64 	%rd<17>;

	ld.param.u64 	%rd3, [_Z6kernelPfS_PiS0__param_0];
	ld.param.u64 	%rd4, [_Z6kernelPfS_PiS0__param_1];
	ld.param.u64 	%rd5, [_Z6kernelPfS_PiS0__param_2];
	ld.param.u64 	%rd6, [_Z6kernelPfS_PiS0__param_3];
	cvta.to.global.u64 	%rd7, %rd6;
	cvta.to.global.u64 	%rd8, %rd5;
	cvta.to.global.u64 	%rd9, %rd4;
	mov.u32 	%r3, %tid.x;
	mov.u32 	%r4, %ctaid.x;
	mov.u32 	%r5, %ntid.x;
	mad.lo.s32 	%r1, %r4, %r5, %r3;
	mul.wide.s32 	%rd10, %r1, 4;
	add.s64 	%rd1, %rd9, %rd10;
	mov.b32 	%r6, 0;
	st.global.u32 	[%rd1], %r6;
	ld.global.u32 	%r7, [%rd8];
	ld.global.u32 	%r2, [%rd7];
	mul.lo.s32 	%r8, %r2, %r7;
	setp.gt.s32 	%p1, %r1, %r8;
	@%p1 bra 	$L__BB0_6;
	cvta.to.global.u64 	%rd11, %rd3;
	add.s64 	%rd2, %rd11, %rd10;
	ld.global.f32 	%f1, [%rd2+4];
	add.f32 	%f2, %f1, 0f00000000;
	cvt.rzi.s32.f32 	%r10, %f2;
	ld.global.f32 	%f3, [%rd2+-4];
	cvt.rn.f32.s32 	%f4, %r10;
	add.f32 	%f5, %f3, %f4;
	cvt.rzi.s32.f32 	%r11, %f5;
	mul.wide.s32 	%rd13, %r2, 4;
	add.s64 	%rd14, %rd2, %rd13;
	ld.global.f32 	%f6, [%rd14];
	cvt.rn.f32.s32 	%f7, %r11;
	add.f32 	%f8, %f6, %f7;
	cvt.rzi.s32.f32 	%r12, %f8;
	neg.s32 	%r13, %r2;
	mul.wide.s32 	%rd15, %r13, 4;
	add.s64 	%rd16, %rd2, %rd15;
	ld.global.f32 	%f9, [%rd16];
	cvt.rn.f32.s32 	%f10, %r12;
	add.f32 	%f11, %f9, %f10;
	cvt.rzi.s32.f32 	%r14, %f11;
	ld.global.f32 	%f12, [%rd14+4];
	cvt.rn.f32.s32 	%f13, %r14;
	add.f32 	%f14, %f12, %f13;
	cvt.rzi.s32.f32 	%r15, %f14;
	ld.global.f32 	%f15, [%rd14+-4];
	cvt.rn.f32.s32 	%f16, %r15;
	add.f32 	%f17, %f15, %f16;
	cvt.rzi.s32.f32 	%r16, %f17;
	ld.global.f32 	%f18, [%rd16+4];
	cvt.rn.f32.s32 	%f19, %r16;
	add.f32 	%f20, %f18, %f19;
	cvt.rzi.s32.f32 	%r17, %f20;
	ld.global.f32 	%f21, [%rd16+-4];
	cvt.rn.f32.s32 	%f22, %r17;
	add.f32 	%f23, %f21, %f22;
	cvt.rzi.s32.f32 	%r9, %f23;
	setp.eq.s32 	%p2, %r9, 2;
	@%p2 bra 	$L__BB0_4;
	setp.ne.s32 	%p3, %r9, 3;
	@%p3 bra 	$L__BB0_6;
	mov.b32 	%r18, 1065353216;
	st.global.u32 	[%rd1], %r18;
	bra.uni 	$L__BB0_6;
$L__BB0_4:
	ld.global.f32 	%f24, [%rd2];
	setp.neu.f32 	%p4, %f24, 0f3F800000;
	@%p4 bra 	$L__BB0_6;
	mov.b32 	%r19, 1065353216;
	st.global.u32 	[%rd1], %r19;
$L__BB0_6:
	ret;

}


// ===== COMPILED SASS (sm_100) =====

	.target	sm_100

	.elftype	@"ET_EXEC"


//--------------------- .note.nv.tkinfo           --------------------------
	.section	.note.nv.tkinfo,"",@"SHT_NOTE"
	.sectionflags	@"SHF_NOTE_NV_TKINFO"
	.tkinfo
        /*0018*/ 	.word	0x00000002
        /*0030*/ 	.string	""
        /*0030*/ 	.string	"ptxas"
        /*0030*/ 	.string	"Cuda compilation tools, release 13.0, V13.0.88"
        /*0030*/ 	.string	"Build cuda_13.0.r13.0/compiler.36424714_0"
        /*0030*/ 	.string	"-arch sm_100 -m 64 "



//--------------------- .note.nv.cuinfo           --------------------------
	.section	.note.nv.cuinfo,"",@"SHT_NOTE"
	.sectionflags	@"SHF_NOTE_NV_CUINFO"
        /*0018*/ 	.short	0x0002
        /*001a*/ 	.short	0x0064
        /*001c*/ 	.short	0x0082
	.zero		2


//--------------------- .nv.info                  --------------------------
	.section	.nv.info,"",@"SHT_CUDA_INFO"
	.align	4


	//----- nvinfo : EIATTR_REGCOUNT
	.align		4
        /*0000*/ 	.byte	0x04, 0x2f
        /*0002*/ 	.short	(.L_1 - .L_0)
	.align		4
.L_0:
        /*0004*/ 	.word	index@(_Z6kernelPfS_PiS0_)
        /*0008*/ 	.word	0x00000014


	//----- nvinfo : EIATTR_FRAME_SIZE
	.align		4
.L_1:
        /*000c*/ 	.byte	0x04, 0x11
        /*000e*/ 	.short	(.L_3 - .L_2)
	.align		4
.L_2:
        /*0010*/ 	.word	index@(_Z6kernelPfS_PiS0_)
        /*0014*/ 	.word	0x00000000


	//----- nvinfo : EIATTR_MIN_STACK_SIZE
	.align		4
.L_3:
        /*0018*/ 	.byte	0x04, 0x12
        /*001a*/ 	.short	(.L_5 - .L_4)
	.align		4
.L_4:
        /*001c*/ 	.word	index@(_Z6kernelPfS_PiS0_)
        /*0020*/ 	.word	0x00000000
.L_5:


//--------------------- .nv.compat                --------------------------
	.section	.nv.compat,"",@"SHT_CUDA_COMPAT_INFO"
	.align	4
        /*0000*/ 	.byte	0x02, 0x09, 0x00, 0x00, 0x02, 0x02, 0x01, 0x00, 0x02, 0x05, 0x05, 0x00, 0x03, 0x07, 0x01, 0x01
        /*0010*/ 	.byte	0x02, 0x03, 0x00, 0x00, 0x02, 0x06, 0x01, 0x00, 0x04, 0x0b, 0x08, 0x00, 0x01, 0x00, 0x00, 0x00
        /*0020*/ 	.byte	0x00, 0x00, 0x00, 0x00


//--------------------- .nv.info._Z6kernelPfS_PiS0_ --------------------------
	.section	.nv.info._Z6kernelPfS_PiS0_,"",@"SHT_CUDA_INFO"
	.sectionflags	@""
	.align	4


	//----- nvinfo : EIATTR_CUDA_API_VERSION
	.align		4
        /*0000*/ 	.byte	0x04, 0x37
        /*0002*/ 	.short	(.L_7 - .L_6)
.L_6:
        /*0004*/ 	.word	0x00000082


	//----- nvinfo : EIATTR_KPARAM_INFO
	.align		4
.L_7:
        /*0008*/ 	.byte	0x04, 0x17
        /*000a*/ 	.short	(.L_9 - .L_8)
.L_8:
        /*000c*/ 	.word	0x00000000
        /*0010*/ 	.short	0x0003
        /*0012*/ 	.short	0x0018
        /*0014*/ 	.byte	0x00, 0xf5, 0x21, 0x00


	//----- nvinfo : EIATTR_KPARAM_INFO
	.align		4
.L_9:
        /*0018*/ 	.byte	0x04, 0x17
        /*001a*/ 	.short	(.L_11 - .L_10)
.L_10:
        /*001c*/ 	.word	0x00000000
        /*0020*/ 	.short	0x0002
        /*0022*/ 	.short	0x0010
        /*0024*/ 	.byte	0x00, 0xf5, 0x21, 0x00


	//----- nvinfo : EIATTR_KPARAM_INFO
	.align		4
.L_11:
        /*0028*/ 	.byte	0x04, 0x17
        /*002a*/ 	.short	(.L_13 - .L_12)
.L_12:
        /*002c*/ 	.word	0x00000000
        /*0030*/ 	.short	0x0001
        /*0032*/ 	.short	0x0008
        /*0034*/ 	.byte	0x00, 0xf5, 0x21, 0x00


	//----- nvinfo : EIATTR_KPARAM_INFO
	.align		4
.L_13:
        /*0038*/ 	.byte	0x04, 0x17
        /*003a*/ 	.short	(.L_15 - .L_14)
.L_14:
        /*003c*/ 	.word	0x00000000
        /*0040*/ 	.short	0x0000
        /*0042*/ 	.short	0x0000
        /*0044*/ 	.byte	0x00, 0xf5, 0x21, 0x00


	//----- nvinfo : EIATTR_SPARSE_MMA_MASK
	.align		4
.L_15:
        /*0048*/ 	.byte	0x03, 0x50
        /*004a*/ 	.short	0x0000


	//----- nvinfo : EIATTR_MAXREG_COUNT
	.align		4
        /*004c*/ 	.byte	0x03, 0x1b
        /*004e*/ 	.short	0x00ff


	//----- nvinfo : EIATTR_MERCURY_ISA_VERSION
	.align		4
        /*0050*/ 	.byte	0x03, 0x5f
        /*0052*/ 	.short	0x0101


	//----- nvinfo : EIATTR_VRC_CTA_INIT_COUNT
	.align		4
        /*0054*/ 	.byte	0x02, 0x4a
	.zero		1
	.zero		1


	//----- nvinfo : EIATTR_EXIT_INSTR_OFFSETS
	.align		4
        /*0058*/ 	.byte	0x04, 0x1c
        /*005a*/ 	.short	(.L_17 - .L_16)


	//   ....[0]....
.L_16:
        /*005c*/ 	.word	0x000000f0


	//   ....[1]....
        /*0060*/ 	.word	0x00000370


	//   ....[2]....
        /*0064*/ 	.word	0x000003a0


	//   ....[3]....
        /*0068*/ 	.word	0x000003d0


	//   ....[4]....
        /*006c*/ 	.word	0x00000400


	//----- nvinfo : EIATTR_CRS_STACK_SIZE
	.align		4
.L_17:
        /*0070*/ 	.byte	0x04, 0x1e
        /*0072*/ 	.short	(.L_19 - .L_18)
.L_18:
        /*0074*/ 	.word	0x00000000


	//----- nvinfo : EIATTR_CBANK_PARAM_SIZE
	.align		4
.L_19:
        /*0078*/ 	.byte	0x03, 0x19
        /*007a*/ 	.short	0x0020


	//----- nvinfo : EIATTR_PARAM_CBANK
	.align		4
        /*007c*/ 	.byte	0x04, 0x0a
        /*007e*/ 	.short	(.L_21 - .L_20)
	.align		4
.L_20:
        /*0080*/ 	.word	index@(.nv.constant0._Z6kernelPfS_PiS0_)
        /*0084*/ 	.short	0x0380
        /*0086*/ 	.short	0x0020


	//----- nvinfo : EIATTR_SW_WAR
	.align		4
.L_21:
        /*0088*/ 	.byte	0x04, 0x36
        /*008a*/ 	.short	(.L_23 - .L_22)
.L_22:
        /*008c*/ 	.word	0x00000008
.L_23:


//--------------------- .nv.callgraph             --------------------------
	.section	.nv.callgraph,"",@"SHT_CUDA_CALLGRAPH"
	.align	4
	.sectionentsize	8
	.align		4
        /*0000*/ 	.word	0x00000000
	.align		4
        /*0004*/ 	.word	0xffffffff
	.align		4
        /*0008*/ 	.word	0x00000000
	.align		4
        /*000c*/ 	.word	0xfffffffe
	.align		4
        /*0010*/ 	.word	0x00000000
	.align		4
        /*0014*/ 	.word	0xfffffffd
	.align		4
        /*0018*/ 	.word	0x00000000
	.align		4
        /*001c*/ 	.word	0xfffffffc


//--------------------- .text._Z6kernelPfS_PiS0_  --------------------------
	.section	.text._Z6kernelPfS_PiS0_,"ax",@progbits
	.align	128
        .global         _Z6kernelPfS_PiS0_
        .type           _Z6kernelPfS_PiS0_,@function
        .size           _Z6kernelPfS_PiS0_,(.L_x_2 - _Z6kernelPfS_PiS0_)
        .other          _Z6kernelPfS_PiS0_,@"STO_CUDA_ENTRY STV_DEFAULT"
_Z6kernelPfS_PiS0_:
.text._Z6kernelPfS_PiS0_:
[----:B------:R-:W-:Y:S01]  /*0000*/  LDC R1, c[0x0][0x37c] ;  /* 0x0000df00ff017b82 */ /* 0x000fe20000000800 */
[----:B------:R-:W0:Y:S07]  /*0010*/  S2R R9, SR_TID.X ;  /* 0x0000000000097919 */ /* 0x000e2e0000002100 */
[----:B------:R-:W0:Y:S01]  /*0020*/  S2UR UR6, SR_CTAID.X ;  /* 0x00000000000679c3 */ /* 0x000e220000002500 */
[----:B------:R-:W1:Y:S07]  /*0030*/  LDCU.64 UR4, c[0x0][0x358] ;  /* 0x00006b00ff0477ac */ /* 0x000e6e0008000a00 */
[----:B------:R-:W0:Y:S08]  /*0040*/  LDC R0, c[0x0][0x360] ;  /* 0x0000d800ff007b82 */ /* 0x000e300000000800 */
[----:B------:R-:W2:Y:S08]  /*0050*/  LDC.64 R2, c[0x0][0x388] ;  /* 0x0000e200ff027b82 */ /* 0x000eb00000000a00 */
[----:B------:R-:W3:Y:S08]  /*0060*/  LDC.64 R4, c[0x0][0x390] ;  /* 0x0000e400ff047b82 */ /* 0x000ef00000000a00 */
[----:B------:R-:W4:Y:S01]  /*0070*/  LDC.64 R6, c[0x0][0x398] ;  /* 0x0000e600ff067b82 */ /* 0x000f220000000a00 */
[----:B0-----:R-:W-:-:S04]  /*0080*/  IMAD R9, R0, UR6, R9 ;  /* 0x0000000600097c24 */ /* 0x001fc8000f8e0209 */
[----:B--2---:R-:W-:-:S05]  /*0090*/  IMAD.WIDE R2, R9, 0x4, R2 ;  /* 0x0000000409027825 */ /* 0x004fca00078e0202 */
[----:B-1----:R0:W-:Y:S04]  /*00a0*/  STG.E desc[UR4][R2.64], RZ ;  /* 0x000000ff02007986 */ /* 0x0021e8000c101904 */
[----:B---3--:R-:W2:Y:S04]  /*00b0*/  LDG.E R4, desc[UR4][R4.64] ;  /* 0x0000000404047981 */ /* 0x008ea8000c1e1900 */
[----:B----4-:R-:W2:Y:S02]  /*00c0*/  LDG.E R7, desc[UR4][R6.64] ;  /* 0x0000000406077981 */ /* 0x010ea4000c1e1900 */
[----:B--2---:R-:W-:-:S05]  /*00d0*/  IMAD R0, R4, R7, RZ ;  /* 0x0000000704007224 */ /* 0x004fca00078e02ff */
[----:B------:R-:W-:-:S13]  /*00e0*/  ISETP.GT.AND P0, PT, R9, R0, PT ;  /* 0x000000000900720c */ /* 0x000fda0003f04270 */
[----:B0-----:R-:W-:Y:S05]  /*00f0*/  @P0 EXIT ;  /* 0x000000000000094d */ /* 0x001fea0003800000 */
[----:B------:R-:W0:Y:S02]  /*0100*/  LDC.64 R4, c[0x0][0x380] ;  /* 0x0000e000ff047b82 */ /* 0x000e240000000a00 */
[----:B0-----:R-:W-:-:S05]  /*0110*/  IMAD.WIDE R4, R9, 0x4, R4 ;  /* 0x0000000409047825 */ /* 0x001fca00078e0204 */
[----:B------:R-:W2:Y:S04]  /*0120*/  LDG.E R12, desc[UR4][R4.64+0x4] ;  /* 0x00000404040c7981 */ /* 0x000ea8000c1e1900 */
[----:B------:R-:W3:Y:S01]  /*0130*/  LDG.E R13, desc[UR4][R4.64+-0x4] ;  /* 0xfffffc04040d7981 */ /* 0x000ee2000c1e1900 */
[----:B------:R-:W-:-:S05]  /*0140*/  IMAD.WIDE R8, R7, 0x4, R4 ;  /* 0x0000000407087825 */ /* 0x000fca00078e0204 */
[----:B------:R-:W4:Y:S01]  /*0150*/  LDG.E R15, desc[UR4][R8.64] ;  /* 0x00000004080f7981 */ /* 0x000f22000c1e1900 */
[----:B------:R-:W-:-:S03]  /*0160*/  IADD3 R11, PT, PT, -R7, RZ, RZ ;  /* 0x000000ff070b7210 */ /* 0x000fc60007ffe1ff */
[----:B------:R-:W5:Y:S02]  /*0170*/  LDG.E R16, desc[UR4][R8.64+0x4] ;  /* 0x0000040408107981 */ /* 0x000f64000c1e1900 */
[----:B------:R-:W-:Y:S02]  /*0180*/  IMAD.WIDE R10, R11, 0x4, R4 ;  /* 0x000000040b0a7825 */ /* 0x000fe400078e0204 */
[----:B------:R0:W5:Y:S04]  /*0190*/  LDG.E R17, desc[UR4][R8.64+-0x4] ;  /* 0xfffffc0408117981 */ /* 0x000168000c1e1900 */
[----:B------:R-:W5:Y:S04]  /*01a0*/  LDG.E R7, desc[UR4][R10.64] ;  /* 0x000000040a077981 */ /* 0x000f68000c1e1900 */
[----:B------:R-:W5:Y:S04]  /*01b0*/  LDG.E R0, desc[UR4][R10.64+0x4] ;  /* 0x000004040a007981 */ /* 0x000f68000c1e1900 */
[----:B------:R1:W5:Y:S01]  /*01c0*/  LDG.E R6, desc[UR4][R10.64+-0x4] ;  /* 0xfffffc040a067981 */ /* 0x000362000c1e1900 */
[----:B--2---:R-:W-:-:S06]  /*01d0*/  FADD R12, RZ, R12 ;  /* 0x0000000cff0c7221 */ /* 0x004fcc0000000000 */
[----:B------:R-:W2:Y:S02]  /*01e0*/  F2I.TRUNC.NTZ R12, R12 ;  /* 0x0000000c000c7305 */ /* 0x000ea4000020f100 */
[----:B--2---:R-:W-:-:S05]  /*01f0*/  I2FP.F32.S32 R14, R12 ;  /* 0x0000000c000e7245 */ /* 0x004fca0000201400 */
[----:B---3--:R-:W-:-:S06]  /*0200*/  FADD R13, R13, R14 ;  /* 0x0000000e0d0d7221 */ /* 0x008fcc0000000000 */
[----:B------:R-:W2:Y:S02]  /*0210*/  F2I.TRUNC.NTZ R13, R13 ;  /* 0x0000000d000d7305 */ /* 0x000ea4000020f100 */
[----:B--2---:R-:W-:-:S05]  /*0220*/  I2FP.F32.S32 R14, R13 ;  /* 0x0000000d000e7245 */ /* 0x004fca0000201400 */
[----:B----4-:R-:W-:-:S06]  /*0230*/  FADD R14, R15, R14 ;  /* 0x0000000e0f0e7221 */ /* 0x010fcc0000000000 */
[----:B------:R-:W0:Y:S02]  /*0240*/  F2I.TRUNC.NTZ R14, R14 ;  /* 0x0000000e000e7305 */ /* 0x000e24000020f100 */
[----:B0-----:R-:W-:-:S05]  /*0250*/  I2FP.F32.S32 R8, R14 ;  /* 0x0000000e00087245 */ /* 0x001fca0000201400 */
[----:B-----5:R-:W-:-:S06]  /*0260*/  FADD R7, R7, R8 ;  /* 0x0000000807077221 */ /* 0x020fcc0000000000 */
[----:B------:R-:W0:Y:S02]  /*0270*/  F2I.TRUNC.NTZ R7, R7 ;  /* 0x0000000700077305 */ /* 0x000e24000020f100 */
[----:B0-----:R-:W-:-:S05]  /*0280*/  I2FP.F32.S32 R9, R7 ;  /* 0x0000000700097245 */ /* 0x001fca0000201400 */
[----:B------:R-:W-:-:S06]  /*0290*/  FADD R9, R16, R9 ;  /* 0x0000000910097221 */ /* 0x000fcc0000000000 */
[----:B------:R-:W0:Y:S02]  /*02a0*/  F2I.TRUNC.NTZ R9, R9 ;  /* 0x0000000900097305 */ /* 0x000e24000020f100 */
[----:B0-----:R-:W-:-:S05]  /*02b0*/  I2FP.F32.S32 R8, R9 ;  /* 0x0000000900087245 */ /* 0x001fca0000201400 */
[----:B------:R-:W-:-:S06]  /*02c0*/  FADD R8, R17, R8 ;  /* 0x0000000811087221 */ /* 0x000fcc0000000000 */
[----:B------:R-:W1:Y:S02]  /*02d0*/  F2I.TRUNC.NTZ R8, R8 ;  /* 0x0000000800087305 */ /* 0x000e64000020f100 */
[----:B-1----:R-:W-:-:S05]  /*02e0*/  I2FP.F32.S32 R11, R8 ;  /* 0x00000008000b7245 */ /* 0x002fca0000201400 */
[----:B------:R-:W-:-:S06]  /*02f0*/  FADD R0, R0, R11 ;  /* 0x0000000b00007221 */ /* 0x000fcc0000000000 */
[----:B------:R-:W0:Y:S02]  /*0300*/  F2I.TRUNC.NTZ R0, R0 ;  /* 0x0000000000007305 */ /* 0x000e24000020f100 */
[----:B0-----:R-:W-:-:S05]  /*0310*/  I2FP.F32.S32 R11, R0 ;  /* 0x00000000000b7245 */ /* 0x001fca0000201400 */
[----:B------:R-:W-:-:S06]  /*0320*/  FADD R6, R6, R11 ;  /* 0x0000000b06067221 */ /* 0x000fcc0000000000 */
[----:B------:R-:W0:Y:S02]  /*0330*/  F2I.TRUNC.NTZ R6, R6 ;  /* 0x0000000600067305 */ /* 0x000e24000020f100 */
[----:B0-----:R-:W-:-:S13]  /*0340*/  ISETP.NE.AND P0, PT, R6, 0x2, PT ;  /* 0x000000020600780c */ /* 0x001fda0003f05270 */
[----:B------:R-:W-:Y:S05]  /*0350*/  @!P0 BRA `(.L_x_0) ;  /* 0x0000000000148947 */ /* 0x000fea0003800000 */
[----:B------:R-:W-:-:S13]  /*0360*/  ISETP.NE.AND P0, PT, R6, 0x3, PT ;  /* 0x000000030600780c */ /* 0x000fda0003f05270 */
[----:B------:R-:W-:Y:S05]  /*0370*/  @P0 EXIT ;  /* 0x000000000000094d */ /* 0x000fea0003800000 */
[----:B------:R-:W-:-:S05]  /*0380*/  HFMA2 R5, -RZ, RZ, 1.875, 0 ;  /* 0x3f800000ff057431 */ /* 0x000fca00000001ff */
[----:B------:R-:W-:Y:S01]  /*0390*/  STG.E desc[UR4][R2.64], R5 ;  /* 0x0000000502007986 */ /* 0x000fe2000c101904 */
[----:B------:R-:W-:Y:S05]  /*03a0*/  EXIT ;  /* 0x000000000000794d */ /* 0x000fea0003800000 */
.L_x_0:
[----:B------:R-:W2:Y:S02]  /*03b0*/  LDG.E R4, desc[UR4][R4.64] ;  /* 0x0000000404047981 */ /* 0x000ea4000c1e1900 */
[----:B--2---:R-:W-:-:S13]  /*03c0*/  FSETP.NEU.AND P0, PT, R4, 1, PT ;  /* 0x3f8000000400780b */ /* 0x004fda0003f0d000 */
[----:B------:R-:W-:Y:S05]  /*03d0*/  @P0 EXIT ;  /* 0x000000000000094d */ /* 0x000fea0003800000 */
[----:B------:R-:W-:-:S05]  /*03e0*/  MOV R5, 0x3f800000 ;  /* 0x3f80000000057802 */ /* 0x000fca0000000f00 */
[----:B------:R-:W-:Y:S01]  /*03f0*/  STG.E desc[UR4][R2.64], R5 ;  /* 0x0000000502007986 */ /* 0x000fe2000c101904 */
[----:B------:R-:W-:Y:S05]  /*0400*/  EXIT ;  /* 0x000000000000794d */ /* 0x000fea0003800000 */
.L_x_1:
[----:B------:R-:W-:-:S00]  /*0410*/  BRA `(.L_x_1) ;  /* 0xfffffffc00fc7947 */ /* 0x000fc0000383ffff */
[----:B------:R-:W-:-:S00]  /*0420*/  NOP ;  /* 0x0000000000007918 */ /* 0x000fc00000000000 */
        /* <DEDUP_REMOVED lines=13> */
.L_x_2:


//--------------------- .nv.shared.reserved.0     --------------------------
	.section	.nv.shared.reserved.0,"aw",@nobits
	.weak		__nv_reservedSMEM_offset_0_alias
	.size		__nv_reservedSMEM_offset_0_alias, 0, 64
	.other		__nv_reservedSMEM_offset_0_alias,@"STO_CUDA_RESERVED_SHARED STV_DEFAULT"
__nv_reservedSMEM_offset_0_alias:
	.zero		0
	.zero		64


//--------------------- .nv.constant0._Z6kernelPfS_PiS0_ --------------------------
	.section	.nv.constant0._Z6kernelPfS_PiS0_,"a",@progbits
	.sectionflags	@""
	.align	4
.nv.constant0._Z6kernelPfS_PiS0_:
	.zero		928


//--------------------- SYMBOLS --------------------------

	.type		.nv.reservedSmem.offset0,@object
	.size		.nv.reservedSmem.offset0,0x4
